//
// Generated by NVIDIA NVVM Compiler
//
// Compiler Build ID: CL-36424714
// Cuda compilation tools, release 13.0, V13.0.88
// Based on NVVM 20.0.0
//

.version 9.0
.target sm_100
.address_size 64

	// .globl	_Z13dgemm_kernel2iiiPdiS_iS_i
.extern .func  (.param .b32 func_retval0) vprintf
(
	.param .b64 vprintf_param_0,
	.param .b64 vprintf_param_1
)
;
.global .align 1 .b8 $str[4] = {37, 100, 10};

.visible .entry _Z13dgemm_kernel2iiiPdiS_iS_i(
	.param .u32 _Z13dgemm_kernel2iiiPdiS_iS_i_param_0,
	.param .u32 _Z13dgemm_kernel2iiiPdiS_iS_i_param_1,
	.param .u32 _Z13dgemm_kernel2iiiPdiS_iS_i_param_2,
	.param .u64 .ptr .align 1 _Z13dgemm_kernel2iiiPdiS_iS_i_param_3,
	.param .u32 _Z13dgemm_kernel2iiiPdiS_iS_i_param_4,
	.param .u64 .ptr .align 1 _Z13dgemm_kernel2iiiPdiS_iS_i_param_5,
	.param .u32 _Z13dgemm_kernel2iiiPdiS_iS_i_param_6,
	.param .u64 .ptr .align 1 _Z13dgemm_kernel2iiiPdiS_iS_i_param_7,
	.param .u32 _Z13dgemm_kernel2iiiPdiS_iS_i_param_8
)
{
	.local .align 8 .b8 	__local_depot0[8];
	.reg .b64 	%SP;
	.reg .b64 	%SPL;
	.reg .pred 	%p<10>;
	.reg .b32 	%r<21>;
	.reg .b64 	%rd<77>;
	.reg .b64 	%fd<112>;

	mov.u64 	%SPL, __local_depot0;
	cvta.local.u64 	%SP, %SPL;
	ld.param.u32 	%r11, [_Z13dgemm_kernel2iiiPdiS_iS_i_param_2];
	ld.param.u64 	%rd30, [_Z13dgemm_kernel2iiiPdiS_iS_i_param_3];
	ld.param.u32 	%r12, [_Z13dgemm_kernel2iiiPdiS_iS_i_param_4];
	ld.param.u64 	%rd26, [_Z13dgemm_kernel2iiiPdiS_iS_i_param_5];
	ld.param.u64 	%rd27, [_Z13dgemm_kernel2iiiPdiS_iS_i_param_7];
	cvta.to.global.u64 	%rd31, %rd30;
	// begin inline asm
	mov.u64 	%rd28, %clock64;
	// end inline asm
	mov.u32 	%r13, %ctaid.x;
	mov.u32 	%r14, %ntid.x;
	mov.u32 	%r15, %tid.x;
	mad.lo.s32 	%r1, %r13, %r14, %r15;
	// begin inline asm
	mov.u64 	%rd29, %clock64;
	// end inline asm
	sub.s64 	%rd1, %rd29, %rd28;
	mul.wide.s32 	%rd32, %r1, 8;
	add.s64 	%rd71, %rd31, %rd32;
	setp.lt.s32 	%p1, %r11, 1;
	mov.f64 	%fd111, 0d0000000000000000;
	@%p1 bra 	$L__BB0_13;
	cvta.to.global.u64 	%rd70, %rd26;
	and.b32  	%r2, %r11, 15;
	setp.lt.u32 	%p2, %r11, 16;
	mov.f64 	%fd111, 0d0000000000000000;
	@%p2 bra 	$L__BB0_4;
	mul.wide.s32 	%rd4, %r12, 128;
	and.b32  	%r16, %r11, 2147483632;
	neg.s32 	%r19, %r16;
	mul.wide.s32 	%rd5, %r12, 8;
	mov.f64 	%fd111, 0d0000000000000000;
	mov.u64 	%rd67, %rd71;
$L__BB0_3:
	.pragma "nounroll";
	ld.global.f64 	%fd18, [%rd67];
	ld.global.f64 	%fd19, [%rd70];
	fma.rn.f64 	%fd20, %fd18, %fd19, %fd111;
	add.s64 	%rd33, %rd67, %rd5;
	ld.global.f64 	%fd21, [%rd33];
	ld.global.f64 	%fd22, [%rd70+8];
	fma.rn.f64 	%fd23, %fd21, %fd22, %fd20;
	add.s64 	%rd34, %rd33, %rd5;
	ld.global.f64 	%fd24, [%rd34];
	ld.global.f64 	%fd25, [%rd70+16];
	fma.rn.f64 	%fd26, %fd24, %fd25, %fd23;
	add.s64 	%rd35, %rd34, %rd5;
	ld.global.f64 	%fd27, [%rd35];
	ld.global.f64 	%fd28, [%rd70+24];
	fma.rn.f64 	%fd29, %fd27, %fd28, %fd26;
	add.s64 	%rd36, %rd35, %rd5;
	ld.global.f64 	%fd30, [%rd36];
	ld.global.f64 	%fd31, [%rd70+32];
	fma.rn.f64 	%fd32, %fd30, %fd31, %fd29;
	add.s64 	%rd37, %rd36, %rd5;
	ld.global.f64 	%fd33, [%rd37];
	ld.global.f64 	%fd34, [%rd70+40];
	fma.rn.f64 	%fd35, %fd33, %fd34, %fd32;
	add.s64 	%rd38, %rd37, %rd5;
	ld.global.f64 	%fd36, [%rd38];
	ld.global.f64 	%fd37, [%rd70+48];
	fma.rn.f64 	%fd38, %fd36, %fd37, %fd35;
	add.s64 	%rd39, %rd38, %rd5;
	ld.global.f64 	%fd39, [%rd39];
	ld.global.f64 	%fd40, [%rd70+56];
	fma.rn.f64 	%fd41, %fd39, %fd40, %fd38;
	add.s64 	%rd40, %rd39, %rd5;
	ld.global.f64 	%fd42, [%rd40];
	ld.global.f64 	%fd43, [%rd70+64];
	fma.rn.f64 	%fd44, %fd42, %fd43, %fd41;
	add.s64 	%rd41, %rd40, %rd5;
	ld.global.f64 	%fd45, [%rd41];
	ld.global.f64 	%fd46, [%rd70+72];
	fma.rn.f64 	%fd47, %fd45, %fd46, %fd44;
	add.s64 	%rd42, %rd41, %rd5;
	ld.global.f64 	%fd48, [%rd42];
	ld.global.f64 	%fd49, [%rd70+80];
	fma.rn.f64 	%fd50, %fd48, %fd49, %fd47;
	add.s64 	%rd43, %rd42, %rd5;
	ld.global.f64 	%fd51, [%rd43];
	ld.global.f64 	%fd52, [%rd70+88];
	fma.rn.f64 	%fd53, %fd51, %fd52, %fd50;
	add.s64 	%rd44, %rd43, %rd5;
	ld.global.f64 	%fd54, [%rd44];
	ld.global.f64 	%fd55, [%rd70+96];
	fma.rn.f64 	%fd56, %fd54, %fd55, %fd53;
	add.s64 	%rd45, %rd44, %rd5;
	ld.global.f64 	%fd57, [%rd45];
	ld.global.f64 	%fd58, [%rd70+104];
	fma.rn.f64 	%fd59, %fd57, %fd58, %fd56;
	add.s64 	%rd46, %rd45, %rd5;
	ld.global.f64 	%fd60, [%rd46];
	ld.global.f64 	%fd61, [%rd70+112];
	fma.rn.f64 	%fd62, %fd60, %fd61, %fd59;
	add.s64 	%rd47, %rd46, %rd5;
	ld.global.f64 	%fd63, [%rd47];
	ld.global.f64 	%fd64, [%rd70+120];
	add.s64 	%rd70, %rd70, 128;
	fma.rn.f64 	%fd111, %fd63, %fd64, %fd62;
	add.s64 	%rd71, %rd67, %rd4;
	add.s32 	%r19, %r19, 16;
	setp.ne.s32 	%p3, %r19, 0;
	add.s64 	%rd67, %rd47, %rd5;
	@%p3 bra 	$L__BB0_3;
$L__BB0_4:
	setp.eq.s32 	%p4, %r2, 0;
	@%p4 bra 	$L__BB0_13;
	and.b32  	%r6, %r11, 7;
	setp.lt.u32 	%p5, %r2, 8;
	@%p5 bra 	$L__BB0_7;
	ld.global.f64 	%fd66, [%rd71];
	ld.global.f64 	%fd67, [%rd70];
	mul.wide.s32 	%rd48, %r12, 8;
	add.s64 	%rd49, %rd71, %rd48;
	fma.rn.f64 	%fd68, %fd66, %fd67, %fd111;
	ld.global.f64 	%fd69, [%rd49];
	ld.global.f64 	%fd70, [%rd70+8];
	add.s64 	%rd50, %rd49, %rd48;
	fma.rn.f64 	%fd71, %fd69, %fd70, %fd68;
	ld.global.f64 	%fd72, [%rd50];
	ld.global.f64 	%fd73, [%rd70+16];
	add.s64 	%rd51, %rd50, %rd48;
	fma.rn.f64 	%fd74, %fd72, %fd73, %fd71;
	ld.global.f64 	%fd75, [%rd51];
	ld.global.f64 	%fd76, [%rd70+24];
	add.s64 	%rd52, %rd51, %rd48;
	fma.rn.f64 	%fd77, %fd75, %fd76, %fd74;
	ld.global.f64 	%fd78, [%rd52];
	ld.global.f64 	%fd79, [%rd70+32];
	add.s64 	%rd53, %rd52, %rd48;
	fma.rn.f64 	%fd80, %fd78, %fd79, %fd77;
	ld.global.f64 	%fd81, [%rd53];
	ld.global.f64 	%fd82, [%rd70+40];
	add.s64 	%rd54, %rd53, %rd48;
	fma.rn.f64 	%fd83, %fd81, %fd82, %fd80;
	ld.global.f64 	%fd84, [%rd54];
	ld.global.f64 	%fd85, [%rd70+48];
	add.s64 	%rd55, %rd54, %rd48;
	fma.rn.f64 	%fd86, %fd84, %fd85, %fd83;
	ld.global.f64 	%fd87, [%rd55];
	ld.global.f64 	%fd88, [%rd70+56];
	add.s64 	%rd71, %rd55, %rd48;
	fma.rn.f64 	%fd111, %fd87, %fd88, %fd86;
	add.s64 	%rd70, %rd70, 64;
$L__BB0_7:
	setp.eq.s32 	%p6, %r6, 0;
	@%p6 bra 	$L__BB0_13;
	and.b32  	%r7, %r11, 3;
	setp.lt.u32 	%p7, %r6, 4;
	@%p7 bra 	$L__BB0_10;
	ld.global.f64 	%fd90, [%rd71];
	ld.global.f64 	%fd91, [%rd70];
	mul.wide.s32 	%rd56, %r12, 8;
	add.s64 	%rd57, %rd71, %rd56;
	fma.rn.f64 	%fd92, %fd90, %fd91, %fd111;
	ld.global.f64 	%fd93, [%rd57];
	ld.global.f64 	%fd94, [%rd70+8];
	add.s64 	%rd58, %rd57, %rd56;
	fma.rn.f64 	%fd95, %fd93, %fd94, %fd92;
	ld.global.f64 	%fd96, [%rd58];
	ld.global.f64 	%fd97, [%rd70+16];
	add.s64 	%rd59, %rd58, %rd56;
	fma.rn.f64 	%fd98, %fd96, %fd97, %fd95;
	ld.global.f64 	%fd99, [%rd59];
	ld.global.f64 	%fd100, [%rd70+24];
	add.s64 	%rd71, %rd59, %rd56;
	fma.rn.f64 	%fd111, %fd99, %fd100, %fd98;
	add.s64 	%rd70, %rd70, 32;
$L__BB0_10:
	setp.eq.s32 	%p8, %r7, 0;
	@%p8 bra 	$L__BB0_13;
	mul.wide.s32 	%rd21, %r12, 8;
	neg.s32 	%r20, %r7;
$L__BB0_12:
	.pragma "nounroll";
	ld.global.f64 	%fd101, [%rd71];
	ld.global.f64 	%fd102, [%rd70];
	add.s64 	%rd70, %rd70, 8;
	fma.rn.f64 	%fd111, %fd101, %fd102, %fd111;
	add.s64 	%rd71, %rd71, %rd21;
	add.s32 	%r20, %r20, 1;
	setp.ne.s32 	%p9, %r20, 0;
	@%p9 bra 	$L__BB0_12;
$L__BB0_13:
	add.u64 	%rd60, %SP, 0;
	add.u64 	%rd61, %SPL, 0;
	cvta.to.global.u64 	%rd62, %rd27;
	add.s64 	%rd64, %rd62, %rd32;
	st.global.f64 	[%rd64], %fd111;
	st.local.u64 	[%rd61], %rd1;
	mov.u64 	%rd65, $str;
	cvta.global.u64 	%rd66, %rd65;
	{ // callseq 0, 0
	.param .b64 param0;
	st.param.b64 	[param0], %rd66;
	.param .b64 param1;
	st.param.b64 	[param1], %rd60;
	.param .b32 retval0;
	call.uni (retval0), 
	vprintf, 
	(
	param0, 
	param1
	);
	ld.param.b32 	%r17, [retval0];
	} // callseq 0
	ret;

}


// ===== COMPILED SASS (sm_100) =====

	.target	sm_100

	.elftype	@"ET_EXEC"


//--------------------- .note.nv.tkinfo           --------------------------
	.section	.note.nv.tkinfo,"",@"SHT_NOTE"
	.sectionflags	@"SHF_NOTE_NV_TKINFO"
	.tkinfo
        /*0018*/ 	.word	0x00000002
        /*0030*/ 	.string	""
        /*0030*/ 	.string	"ptxas"
        /*0030*/ 	.string	"Cuda compilation tools, release 13.0, V13.0.88"
        /*0030*/ 	.string	"Build cuda_13.0.r13.0/compiler.36424714_0"
        /*0030*/ 	.string	"-arch sm_100 -m 64 "



//--------------------- .note.nv.cuinfo           --------------------------
	.section	.note.nv.cuinfo,"",@"SHT_NOTE"
	.sectionflags	@"SHF_NOTE_NV_CUINFO"
        /*0018*/ 	.short	0x0002
        /*001a*/ 	.short	0x0064
        /*001c*/ 	.short	0x0082
	.zero		2


//--------------------- .nv.info                  --------------------------
	.section	.nv.info,"",@"SHT_CUDA_INFO"
	.align	4


	//----- nvinfo : EIATTR_REGCOUNT
	.align		4
        /*0000*/ 	.byte	0x04, 0x2f
        /*0002*/ 	.short	(.L_2 - .L_1)
	.align		4
.L_1:
        /*0004*/ 	.word	index@(_Z13dgemm_kernel2iiiPdiS_iS_i)
        /*0008*/ 	.word	0x00000020


	//----- nvinfo : EIATTR_FRAME_SIZE
	.align		4
.L_2:
        /*000c*/ 	.byte	0x04, 0x11
        /*000e*/ 	.short	(.L_4 - .L_3)
	.align		4
.L_3:
        /*0010*/ 	.word	index@(_Z13dgemm_kernel2iiiPdiS_iS_i)
        /*0014*/ 	.word	0x00000008


	//----- nvinfo : EIATTR_MIN_STACK_SIZE
	.align		4
.L_4:
        /*0018*/ 	.byte	0x04, 0x12
        /*001a*/ 	.short	(.L_6 - .L_5)
	.align		4
.L_5:
        /*001c*/ 	.word	index@(_Z13dgemm_kernel2iiiPdiS_iS_i)
        /*0020*/ 	.word	0x00000008
.L_6:


//--------------------- .nv.compat                --------------------------
	.section	.nv.compat,"",@"SHT_CUDA_COMPAT_INFO"
	.align	4
        /*0000*/ 	.byte	0x02, 0x09, 0x00, 0x00, 0x02, 0x02, 0x01, 0x00, 0x02, 0x05, 0x05, 0x00, 0x03, 0x07, 0x01, 0x01
        /*0010*/ 	.byte	0x02, 0x03, 0x00, 0x00, 0x02, 0x06, 0x01, 0x00, 0x04, 0x0b, 0x08, 0x00, 0x01, 0x00, 0x00, 0x00
        /*0020*/ 	.byte	0x00, 0x00, 0x00, 0x00


//--------------------- .nv.info._Z13dgemm_kernel2iiiPdiS_iS_i --------------------------
	.section	.nv.info._Z13dgemm_kernel2iiiPdiS_iS_i,"",@"SHT_CUDA_INFO"
	.sectionflags	@""
	.align	4


	//----- nvinfo : EIATTR_CUDA_API_VERSION
	.align		4
        /*0000*/ 	.byte	0x04, 0x37
        /*0002*/ 	.short	(.L_8 - .L_7)
.L_7:
        /*0004*/ 	.word	0x00000082


	//----- nvinfo : EIATTR_KPARAM_INFO
	.align		4
.L_8:
        /*0008*/ 	.byte	0x04, 0x17
        /*000a*/ 	.short	(.L_10 - .L_9)
.L_9:
        /*000c*/ 	.word	0x00000000
        /*0010*/ 	.short	0x0008
        /*0012*/ 	.short	0x0038
        /*0014*/ 	.byte	0x00, 0xf0, 0x11, 0x00


	//----- nvinfo : EIATTR_KPARAM_INFO
	.align		4
.L_10:
        /*0018*/ 	.byte	0x04, 0x17
        /*001a*/ 	.short	(.L_12 - .L_11)
.L_11:
        /*001c*/ 	.word	0x00000000
        /*0020*/ 	.short	0x0007
        /*0022*/ 	.short	0x0030
        /*0024*/ 	.byte	0x00, 0xf5, 0x21, 0x00


	//----- nvinfo : EIATTR_KPARAM_INFO
	.align		4
.L_12:
        /*0028*/ 	.byte	0x04, 0x17
        /*002a*/ 	.short	(.L_14 - .L_13)
.L_13:
        /*002c*/ 	.word	0x00000000
        /*0030*/ 	.short	0x0006
        /*0032*/ 	.short	0x0028
        /*0034*/ 	.byte	0x00, 0xf0, 0x11, 0x00


	//----- nvinfo : EIATTR_KPARAM_INFO
	.align		4
.L_14:
        /*0038*/ 	.byte	0x04, 0x17
        /*003a*/ 	.short	(.L_16 - .L_15)
.L_15:
        /*003c*/ 	.word	0x00000000
        /*0040*/ 	.short	0x0005
        /*0042*/ 	.short	0x0020
        /*0044*/ 	.byte	0x00, 0xf5, 0x21, 0x00


	//----- nvinfo : EIATTR_KPARAM_INFO
	.align		4
.L_16:
        /*0048*/ 	.byte	0x04, 0x17
        /*004a*/ 	.short	(.L_18 - .L_17)
.L_17:
        /*004c*/ 	.word	0x00000000
        /*0050*/ 	.short	0x0004
        /*0052*/ 	.short	0x0018
        /*0054*/ 	.byte	0x00, 0xf0, 0x11, 0x00


	//----- nvinfo : EIATTR_KPARAM_INFO
	.align		4
.L_18:
        /*0058*/ 	.byte	0x04, 0x17
        /*005a*/ 	.short	(.L_20 - .L_19)
.L_19:
        /*005c*/ 	.word	0x00000000
        /*0060*/ 	.short	0x0003
        /*0062*/ 	.short	0x0010
        /*0064*/ 	.byte	0x00, 0xf5, 0x21, 0x00


	//----- nvinfo : EIATTR_KPARAM_INFO
	.align		4
.L_20:
        /*0068*/ 	.byte	0x04, 0x17
        /*006a*/ 	.short	(.L_22 - .L_21)
.L_21:
        /*006c*/ 	.word	0x00000000
        /*0070*/ 	.short	0x0002
        /*0072*/ 	.short	0x0008
        /*0074*/ 	.byte	0x00, 0xf0, 0x11, 0x00


	//----- nvinfo : EIATTR_KPARAM_INFO
	.align		4
.L_22:
        /*0078*/ 	.byte	0x04, 0x17
        /*007a*/ 	.short	(.L_24 - .L_23)
.L_23:
        /*007c*/ 	.word	0x00000000
        /*0080*/ 	.short	0x0001
        /*0082*/ 	.short	0x0004
        /*0084*/ 	.byte	0x00, 0xf0, 0x11, 0x00


	//----- nvinfo : EIATTR_KPARAM_INFO
	.align		4
.L_24:
        /*0088*/ 	.byte	0x04, 0x17
        /*008a*/ 	.short	(.L_26 - .L_25)
.L_25:
        /*008c*/ 	.word	0x00000000
        /*0090*/ 	.short	0x0000
        /*0092*/ 	.short	0x0000
        /*0094*/ 	.byte	0x00, 0xf0, 0x11, 0x00


	//----- nvinfo : EIATTR_SPARSE_MMA_MASK
	.align		4
.L_26:
        /*0098*/ 	.byte	0x03, 0x50
        /*009a*/ 	.short	0x0000


	//----- nvinfo : EIATTR_MAXREG_COUNT
	.align		4
        /*009c*/ 	.byte	0x03, 0x1b
        /*009e*/ 	.short	0x00ff


	//----- nvinfo : EIATTR_EXTERNS
	.align		4
        /*00a0*/ 	.byte	0x04, 0x0f
        /*00a2*/ 	.short	(.L_28 - .L_27)


	//   ....[0]....
	.align		4
.L_27:
        /*00a4*/ 	.word	index@(vprintf)


	//----- nvinfo : EIATTR_MERCURY_ISA_VERSION
	.align		4
.L_28:
        /*00a8*/ 	.byte	0x03, 0x5f
        /*00aa*/ 	.short	0x0101


	//----- nvinfo : EIATTR_VRC_CTA_INIT_COUNT
	.align		4
        /*00ac*/ 	.byte	0x02, 0x4a
	.zero		1
	.zero		1


	//----- nvinfo : EIATTR_SYSCALL_OFFSETS
	.align		4
        /*00b0*/ 	.byte	0x04, 0x46
        /*00b2*/ 	.short	(.L_30 - .L_29)


	//   ....[0]....
.L_29:
        /*00b4*/ 	.word	0x00000c90


	//----- nvinfo : EIATTR_EXIT_INSTR_OFFSETS
	.align		4
.L_30:
        /*00b8*/ 	.byte	0x04, 0x1c
        /*00ba*/ 	.short	(.L_32 - .L_31)


	//   ....[0]....
.L_31:
        /*00bc*/ 	.word	0x00000ca0


	//----- nvinfo : EIATTR_CBANK_PARAM_SIZE
	.align		4
.L_32:
        /*00c0*/ 	.byte	0x03, 0x19
        /*00c2*/ 	.short	0x003c


	//----- nvinfo : EIATTR_PARAM_CBANK
	.align		4
        /*00c4*/ 	.byte	0x04, 0x0a
        /*00c6*/ 	.short	(.L_34 - .L_33)
	.align		4
.L_33:
        /*00c8*/ 	.word	index@(.nv.constant0._Z13dgemm_kernel2iiiPdiS_iS_i)
        /*00cc*/ 	.short	0x0380
        /*00ce*/ 	.short	0x003c


	//----- nvinfo : EIATTR_SW_WAR
	.align		4
.L_34:
        /*00d0*/ 	.byte	0x04, 0x36
        /*00d2*/ 	.short	(.L_36 - .L_35)
.L_35:
        /*00d4*/ 	.word	0x00000008
.L_36:


//--------------------- .nv.callgraph             --------------------------
	.section	.nv.callgraph,"",@"SHT_CUDA_CALLGRAPH"
	.align	4
	.sectionentsize	8
	.align		4
        /*0000*/ 	.word	0x00000000
	.align		4
        /*0004*/ 	.word	0xffffffff
	.align		4
        /*0008*/ 	.word	index@(_Z13dgemm_kernel2iiiPdiS_iS_i)
	.align		4
        /*000c*/ 	.word	index@(vprintf)
	.align		4
        /*0010*/ 	.word	0x00000000
	.align		4
        /*0014*/ 	.word	0xfffffffe
	.align		4
        /*0018*/ 	.word	0x00000000
	.align		4
        /*001c*/ 	.word	0xfffffffd
	.align		4
        /*0020*/ 	.word	0x00000000
	.align		4
        /*0024*/ 	.word	0xfffffffc


//--------------------- .nv.constant4             --------------------------
	.section	.nv.constant4,"a",@progbits
	.align	8
	.align		8
.nv.constant4:
        /*0000*/ 	.dword	vprintf
	.align		8
        /*0008*/ 	.dword	$str


//--------------------- .text._Z13dgemm_kernel2iiiPdiS_iS_i --------------------------
	.section	.text._Z13dgemm_kernel2iiiPdiS_iS_i,"ax",@progbits
	.align	128
        .global         _Z13dgemm_kernel2iiiPdiS_iS_i
        .type           _Z13dgemm_kernel2iiiPdiS_iS_i,@function
        .size           _Z13dgemm_kernel2iiiPdiS_iS_i,(.L_x_8 - _Z13dgemm_kernel2iiiPdiS_iS_i)
        .other          _Z13dgemm_kernel2iiiPdiS_iS_i,@"STO_CUDA_ENTRY STV_DEFAULT"
_Z13dgemm_kernel2iiiPdiS_iS_i:
.text._Z13dgemm_kernel2iiiPdiS_iS_i:
[----:B------:R-:W0:Y:S01]  /*0000*/  LDC R1, c[0x0][0x37c] ;  /* 0x0000df00ff017b82 */ /* 0x000e220000000800 */
[----:B------:R-:W1:Y:S01]  /*0010*/  LDCU UR4, c[0x0][0x2f8] ;  /* 0x00005f00ff0477ac */ /* 0x000e620008000800 */
[----:B0-----:R-:W-:Y:S01]  /*0020*/  IADD3 R1, PT, PT, R1, -0x8, RZ ;  /* 0xfffffff801017810 */ /* 0x001fe20007ffe0ff */
[----:B------:R-:W0:Y:S01]  /*0030*/  LDCU UR5, c[0x0][0x2fc] ;  /* 0x00005f80ff0577ac */ /* 0x000e220008000800 */
[----:B------:R-:W2:Y:S02]  /*0040*/  LDCU.64 UR8, c[0x0][0x358] ;  /* 0x00006b00ff0877ac */ /* 0x000ea40008000a00 */
[----:B-1----:R-:W-:-:S04]  /*0050*/  IADD3 R6, P0, PT, R1, UR4, RZ ;  /* 0x0000000401067c10 */ /* 0x002fc8000ff1e0ff */
[----:B0-----:R-:W-:Y:S02]  /*0060*/  IADD3.X R7, PT, PT, RZ, UR5, RZ, P0, !PT ;  /* 0x00000005ff077c10 */ /* 0x001fe400087fe4ff */
[----:B------:R-:W-:Y:S01]  /*0070*/  CS2R R2, SR_CLOCKLO ;  /* 0x0000000000027805 */ /* 0x000fe20000015000 */
[----:B------:R-:W0:Y:S01]  /*0080*/  S2R R5, SR_TID.X ;  /* 0x0000000000057919 */ /* 0x000e220000002100 */
[----:B------:R-:W0:Y:S08]  /*0090*/  S2UR UR4, SR_CTAID.X ;  /* 0x00000000000479c3 */ /* 0x000e300000002500 */
[----:B------:R-:W0:Y:S02]  /*00a0*/  LDC R0, c[0x0][0x360] ;  /* 0x0000d800ff007b82 */ /* 0x000e240000000800 */
[----:B0-----:R-:W-:Y:S01]  /*00b0*/  IMAD R0, R0, UR4, R5 ;  /* 0x0000000400007c24 */ /* 0x001fe2000f8e0205 */
[----:B------:R-:W-:Y:S01]  /*00c0*/  CS2R R4, SR_CLOCKLO ;  /* 0x0000000000047805 */ /* 0x000fe20000015000 */
[----:B------:R-:W0:Y:S05]  /*00d0*/  LDCU UR5, c[0x0][0x388] ;  /* 0x00007100ff0577ac */ /* 0x000e2a0008000800 */
[----:B------:R-:W-:-:S02]  /*00e0*/  IADD3 R2, P0, PT, -R2, R4, RZ ;  /* 0x0000000402027210 */ /* 0x000fc40007f1e1ff */
[----:B------:R-:W-:Y:S02]  /*00f0*/  CS2R R10, SRZ ;  /* 0x00000000000a7805 */ /* 0x000fe4000001ff00 */
[----:B------:R-:W-:Y:S01]  /*0100*/  IADD3.X R3, PT, PT, ~R3, R5, RZ, P0, !PT ;  /* 0x0000000503037210 */ /* 0x000fe200007fe5ff */
[----:B0-----:R-:W-:-:S09]  /*0110*/  UISETP.GE.AND UP0, UPT, UR5, 0x1, UPT ;  /* 0x000000010500788c */ /* 0x001fd2000bf06270 */
[----:B--2---:R-:W-:Y:S05]  /*0120*/  BRA.U !UP0, `(.L_x_0) ;  /* 0x0000000908b07547 */ /* 0x004fea000b800000 */
[----:B------:R-:W0:Y:S01]  /*0130*/  LDC.64 R26, c[0x0][0x390] ;  /* 0x0000e400ff1a7b82 */ /* 0x000e220000000a00 */
[----:B------:R-:W1:Y:S01]  /*0140*/  LDCU.64 UR10, c[0x0][0x3a0] ;  /* 0x00007400ff0a77ac */ /* 0x000e620008000a00 */
[----:B------:R-:W-:Y:S01]  /*0150*/  CS2R R10, SRZ ;  /* 0x00000000000a7805 */ /* 0x000fe2000001ff00 */
[----:B------:R-:W-:Y:S02]  /*0160*/  UISETP.GE.U32.AND UP0, UPT, UR5, 0x10, UPT ;  /* 0x000000100500788c */ /* 0x000fe4000bf06070 */
[----:B------:R-:W-:Y:S01]  /*0170*/  ULOP3.LUT UR6, UR5, 0xf, URZ, 0xc0, !UPT ;  /* 0x0000000f05067892 */ /* 0x000fe2000f8ec0ff */
[----:B-1----:R-:W-:Y:S02]  /*0180*/  MOV R4, UR10 ;  /* 0x0000000a00047c02 */ /* 0x002fe40008000f00 */
[----:B------:R-:W-:Y:S01]  /*0190*/  MOV R5, UR11 ;  /* 0x0000000b00057c02 */ /* 0x000fe20008000f00 */
[----:B0-----:R-:W-:-:S03]  /*01a0*/  IMAD.WIDE R26, R0, 0x8, R26 ;  /* 0x00000008001a7825 */ /* 0x001fc600078e021a */
[----:B------:R-:W-:Y:S05]  /*01b0*/  BRA.U !UP0, `(.L_x_1) ;  /* 0x0000000508407547 */ /* 0x000fea000b800000 */
[----:B------:R-:W-:Y:S01]  /*01c0*/  ULOP3.LUT UR4, UR5, 0x7ffffff0, URZ, 0xc0, !UPT ;  /* 0x7ffffff005047892 */ /* 0x000fe2000f8ec0ff */
[----:B------:R-:W-:Y:S02]  /*01d0*/  MOV R12, R26 ;  /* 0x0000001a000c7202 */ /* 0x000fe40000000f00 */
[----:B------:R-:W-:Y:S02]  /*01e0*/  CS2R R10, SRZ ;  /* 0x00000000000a7805 */ /* 0x000fe4000001ff00 */
[----:B------:R-:W-:Y:S01]  /*01f0*/  MOV R13, R27 ;  /* 0x0000001b000d7202 */ /* 0x000fe20000000f00 */
[----:B------:R-:W-:-:S12]  /*0200*/  UIADD3 UR4, UPT, UPT, -UR4, URZ, URZ ;  /* 0x000000ff04047290 */ /* 0x000fd8000fffe1ff */
.L_x_2:
[----:B------:R-:W2:Y:S01]  /*0210*/  LDG.E.64 R24, desc[UR8][R12.64] ;  /* 0x000000080c187981 */ /* 0x000ea2000c1e1b00 */
[----:B------:R-:W0:Y:S03]  /*0220*/  LDC R27, c[0x0][0x398] ;  /* 0x0000e600ff1b7b82 */ /* 0x000e260000000800 */
[----:B------:R-:W2:Y:S04]  /*0230*/  LDG.E.64 R8, desc[UR8][R4.64] ;  /* 0x0000000804087981 */ /* 0x000ea8000c1e1b00 */
[----:B------:R-:W3:Y:S01]  /*0240*/  LDG.E.64 R14, desc[UR8][R4.64+0x8] ;  /* 0x00000808040e7981 */ /* 0x000ee2000c1e1b00 */
[----:B0-----:R-:W-:-:S05]  /*0250*/  IMAD.WIDE R16, R27, 0x8, R12 ;  /* 0x000000081b107825 */ /* 0x001fca00078e020c */
[----:B------:R-:W3:Y:S01]  /*0260*/  LDG.E.64 R22, desc[UR8][R16.64] ;  /* 0x0000000810167981 */ /* 0x000ee2000c1e1b00 */
[----:B------:R-:W-:-:S05]  /*0270*/  IMAD.WIDE R28, R27, 0x8, R16 ;  /* 0x000000081b1c7825 */ /* 0x000fca00078e0210 */
[----:B------:R0:W4:Y:S04]  /*0280*/  LDG.E.64 R18, desc[UR8][R28.64] ;  /* 0x000000081c127981 */ /* 0x000128000c1e1b00 */
[----:B------:R-:W4:Y:S01]  /*0290*/  LDG.E.64 R16, desc[UR8][R4.64+0x10] ;  /* 0x0000100804107981 */ /* 0x000f22000c1e1b00 */
[C---:B------:R-:W-:Y:S01]  /*02a0*/  IMAD.WIDE R20, R27.reuse, 0x8, R28 ;  /* 0x000000081b147825 */ /* 0x040fe200078e021c */
[----:B--2---:R-:W-:Y:S02]  /*02b0*/  DFMA R10, R24, R8, R10 ;  /* 0x00000008180a722b */ /* 0x004fe4000000000a */
[----:B------:R-:W2:Y:S04]  /*02c0*/  LDG.E.64 R24, desc[UR8][R4.64+0x18] ;  /* 0x0000180804187981 */ /* 0x000ea8000c1e1b00 */
[----:B------:R-:W2:Y:S01]  /*02d0*/  LDG.E.64 R8, desc[UR8][R20.64] ;  /* 0x0000000814087981 */ /* 0x000ea2000c1e1b00 */
[----:B0-----:R-:W-:-:S03]  /*02e0*/  IMAD.WIDE R28, R27, 0x8, R20 ;  /* 0x000000081b1c7825 */ /* 0x001fc600078e0214 */
[----:B------:R-:W5:Y:S01]  /*02f0*/  LDG.E.64 R20, desc[UR8][R4.64+0x30] ;  /* 0x0000300804147981 */ /* 0x000f62000c1e1b00 */
[----:B---3--:R-:W-:-:S03]  /*0300*/  DFMA R10, R22, R14, R10 ;  /* 0x0000000e160a722b */ /* 0x008fc6000000000a */
[----:B------:R-:W3:Y:S01]  /*0310*/  LDG.E.64 R14, desc[UR8][R4.64+0x20] ;  /* 0x00002008040e7981 */ /* 0x000ee2000c1e1b00 */
[----:B------:R-:W-:-:S04]  /*0320*/  IMAD.WIDE R22, R27, 0x8, R28 ;  /* 0x000000081b167825 */ /* 0x000fc800078e021c */
[----:B----4-:R-:W-:Y:S02]  /*0330*/  DFMA R18, R18, R16, R10 ;  /* 0x000000101212722b */ /* 0x010fe4000000000a */
[----:B------:R-:W3:Y:S04]  /*0340*/  LDG.E.64 R10, desc[UR8][R28.64] ;  /* 0x000000081c0a7981 */ /* 0x000ee8000c1e1b00 */
[----:B------:R-:W4:Y:S02]  /*0350*/  LDG.E.64 R16, desc[UR8][R4.64+0x28] ;  /* 0x0000280804107981 */ /* 0x000f24000c1e1b00 */
[----:B--2---:R-:W-:Y:S02]  /*0360*/  DFMA R24, R8, R24, R18 ;  /* 0x000000180818722b */ /* 0x004fe40000000012 */
[----:B------:R0:W4:Y:S02]  /*0370*/  LDG.E.64 R18, desc[UR8][R22.64] ;  /* 0x0000000816127981 */ /* 0x000124000c1e1b00 */
[----:B0-----:R-:W-:-:S05]  /*0380*/  IMAD.WIDE R22, R27, 0x8, R22 ;  /* 0x000000081b167825 */ /* 0x001fca00078e0216 */
[----:B------:R-:W5:Y:S01]  /*0390*/  LDG.E.64 R8, desc[UR8][R22.64] ;  /* 0x0000000816087981 */ /* 0x000f62000c1e1b00 */
[----:B---3--:R-:W-:Y:S01]  /*03a0*/  DFMA R10, R10, R14, R24 ;  /* 0x0000000e0a0a722b */ /* 0x008fe20000000018 */
[C---:B------:R-:W-:Y:S02]  /*03b0*/  IMAD.WIDE R24, R27.reuse, 0x8, R22 ;  /* 0x000000081b187825 */ /* 0x040fe400078e0216 */
[----:B------:R-:W2:Y:S02]  /*03c0*/  LDG.E.64 R14, desc[UR8][R4.64+0x38] ;  /* 0x00003808040e7981 */ /* 0x000ea4000c1e1b00 */
[----:B------:R-:W-:-:S03]  /*03d0*/  IMAD.WIDE R28, R27, 0x8, R24 ;  /* 0x000000081b1c7825 */ /* 0x000fc600078e0218 */
[----:B----4-:R-:W-:Y:S02]  /*03e0*/  DFMA R16, R18, R16, R10 ;  /* 0x000000101210722b */ /* 0x010fe4000000000a */
[----:B------:R-:W2:Y:S04]  /*03f0*/  LDG.E.64 R10, desc[UR8][R24.64] ;  /* 0x00000008180a7981 */ /* 0x000ea8000c1e1b00 */
[----:B------:R0:W3:Y:S04]  /*0400*/  LDG.E.64 R18, desc[UR8][R28.64] ;  /* 0x000000081c127981 */ /* 0x0000e8000c1e1b00 */
[----:B------:R-:W4:Y:S01]  /*0410*/  LDG.E.64 R24, desc[UR8][R4.64+0x48] ;  /* 0x0000480804187981 */ /* 0x000f22000c1e1b00 */
[----:B-----5:R-:W-:-:S03]  /*0420*/  DFMA R20, R8, R20, R16 ;  /* 0x000000140814722b */ /* 0x020fc60000000010 */
[----:B------:R-:W3:Y:S01]  /*0430*/  LDG.E.64 R16, desc[UR8][R4.64+0x40] ;  /* 0x0000400804107981 */ /* 0x000ee2000c1e1b00 */
[----:B0-----:R-:W-:-:S05]  /*0440*/  IMAD.WIDE R28, R27, 0x8, R28 ;  /* 0x000000081b1c7825 */ /* 0x001fca00078e021c */
[----:B------:R-:W4:Y:S01]  /*0450*/  LDG.E.64 R8, desc[UR8][R28.64] ;  /* 0x000000081c087981 */ /* 0x000f22000c1e1b00 */
[----:B--2---:R-:W-:Y:S01]  /*0460*/  DFMA R10, R10, R14, R20 ;  /* 0x0000000e0a0a722b */ /* 0x004fe20000000014 */
[C---:B------:R-:W-:Y:S02]  /*0470*/  IMAD.WIDE R20, R27.reuse, 0x8, R28 ;  /* 0x000000081b147825 */ /* 0x040fe400078e021c */
[----:B------:R-:W2:Y:S02]  /*0480*/  LDG.E.64 R14, desc[UR8][R4.64+0x50] ;  /* 0x00005008040e7981 */ /* 0x000ea4000c1e1b00 */
[----:B------:R-:W-:-:S03]  /*0490*/  IMAD.WIDE R22, R27, 0x8, R20 ;  /* 0x000000081b167825 */ /* 0x000fc600078e0214 */
[----:B---3--:R-:W-:Y:S02]  /*04a0*/  DFMA R16, R18, R16, R10 ;  /* 0x000000101210722b */ /* 0x008fe4000000000a */
[----:B------:R-:W2:Y:S04]  /*04b0*/  LDG.E.64 R10, desc[UR8][R20.64] ;  /* 0x00000008140a7981 */ /* 0x000ea8000c1e1b00 */
[----:B------:R-:W3:Y:S04]  /*04c0*/  LDG.E.64 R18, desc[UR8][R4.64+0x58] ;  /* 0x0000580804127981 */ /* 0x000ee8000c1e1b00 */
[----:B------:R0:W3:Y:S01]  /*04d0*/  LDG.E.64 R20, desc[UR8][R22.64] ;  /* 0x0000000816147981 */ /* 0x0000e2000c1e1b00 */
[----:B----4-:R-:W-:-:S03]  /*04e0*/  DFMA R24, R8, R24, R16 ;  /* 0x000000180818722b */ /* 0x010fc60000000010 */
[----:B------:R-:W4:Y:S01]  /*04f0*/  LDG.E.64 R16, desc[UR8][R4.64+0x60] ;  /* 0x0000600804107981 */ /* 0x000f22000c1e1b00 */
[----:B0-----:R-:W-:-:S05]  /*0500*/  IMAD.WIDE R22, R27, 0x8, R22 ;  /* 0x000000081b167825 */ /* 0x001fca00078e0216 */
[----:B------:R-:W4:Y:S01]  /*0510*/  LDG.E.64 R8, desc[UR8][R22.64] ;  /* 0x0000000816087981 */ /* 0x000f22000c1e1b00 */
[----:B------:R-:W-:-:S03]  /*0520*/  IMAD.WIDE R28, R27, 0x8, R22 ;  /* 0x000000081b1c7825 */ /* 0x000fc600078e0216 */
[----:B------:R-:W5:Y:S01]  /*0530*/  LDG.E.64 R22, desc[UR8][R4.64+0x78] ;  /* 0x0000780804167981 */ /* 0x000f62000c1e1b00 */
[----:B--2---:R-:W-:-:S03]  /*0540*/  DFMA R10, R10, R14, R24 ;  /* 0x0000000e0a0a722b */ /* 0x004fc60000000018 */
[----:B------:R0:W2:Y:S05]  /*0550*/  LDG.E.64 R14, desc[UR8][R28.64] ;  /* 0x000000081c0e7981 */ /* 0x0000aa000c1e1b00 */
[----:B---3--:R-:W-:Y:S02]  /*0560*/  DFMA R18, R20, R18, R10 ;  /* 0x000000121412722b */ /* 0x008fe4000000000a */
[----:B------:R-:W2:Y:S01]  /*0570*/  LDG.E.64 R10, desc[UR8][R4.64+0x68] ;  /* 0x00006808040a7981 */ /* 0x000ea2000c1e1b00 */
[----:B0-----:R-:W-:-:S05]  /*0580*/  IMAD.WIDE R28, R27, 0x8, R28 ;  /* 0x000000081b1c7825 */ /* 0x001fca00078e021c */
[----:B------:R-:W3:Y:S01]  /*0590*/  LDG.E.64 R20, desc[UR8][R28.64] ;  /* 0x000000081c147981 */ /* 0x000ee2000c1e1b00 */
[----:B----4-:R-:W-:-:S03]  /*05a0*/  DFMA R16, R8, R16, R18 ;  /* 0x000000100810722b */ /* 0x010fc60000000012 */
[----:B------:R-:W3:Y:S01]  /*05b0*/  LDG.E.64 R18, desc[UR8][R4.64+0x70] ;  /* 0x0000700804127981 */ /* 0x000ee2000c1e1b00 */
[----:B------:R-:W-:-:S05]  /*05c0*/  IMAD.WIDE R8, R27, 0x8, R28 ;  /* 0x000000081b087825 */ /* 0x000fca00078e021c */
[----:B------:R-:W5:Y:S01]  /*05d0*/  LDG.E.64 R24, desc[UR8][R8.64] ;  /* 0x0000000808187981 */ /* 0x000f62000c1e1b00 */
[----:B------:R-:W-:-:S04]  /*05e0*/  UIADD3 UR4, UPT, UPT, UR4, 0x10, URZ ;  /* 0x0000001004047890 */ /* 0x000fc8000fffe0ff */
[----:B------:R-:W-:Y:S01]  /*05f0*/  UISETP.NE.AND UP0, UPT, UR4, URZ, UPT ;  /* 0x000000ff0400728c */ /* 0x000fe2000bf05270 */
[----:B--2---:R-:W-:Y:S01]  /*0600*/  DFMA R10, R14, R10, R16 ;  /* 0x0000000a0e0a722b */ /* 0x004fe20000000010 */
[----:B------:R-:W-:Y:S01]  /*0610*/  IADD3 R16, P0, PT, R4, 0x80, RZ ;  /* 0x0000008004107810 */ /* 0x000fe20007f1e0ff */
[----:B------:R-:W-:-:S03]  /*0620*/  IMAD.WIDE R14, R27, 0x80, R12 ;  /* 0x000000801b0e7825 */ /* 0x000fc600078e020c */
[----:B------:R-:W-:-:S03]  /*0630*/  IADD3.X R17, PT, PT, RZ, R5, RZ, P0, !PT ;  /* 0x00000005ff117210 */ /* 0x000fc600007fe4ff */
[----:B---3--:R-:W-:Y:S01]  /*0640*/  DFMA R10, R20, R18, R10 ;  /* 0x00000012140a722b */ /* 0x008fe2000000000a */
[----:B------:R-:W-:Y:S01]  /*0650*/  IMAD.WIDE R12, R27, 0x8, R8 ;  /* 0x000000081b0c7825 */ /* 0x000fe200078e0208 */
[----:B------:R-:W-:Y:S02]  /*0660*/  MOV R4, R16 ;  /* 0x0000001000047202 */ /* 0x000fe40000000f00 */
[----:B------:R-:W-:-:S04]  /*0670*/  MOV R5, R17 ;  /* 0x0000001100057202 */ /* 0x000fc80000000f00 */
[----:B-----5:R-:W-:Y:S01]  /*0680*/  DFMA R10, R24, R22, R10 ;  /* 0x00000016180a722b */ /* 0x020fe2000000000a */
[----:B------:R-:W-:Y:S10]  /*0690*/  BRA.U UP0, `(.L_x_2) ;  /* 0xfffffff900dc7547 */ /* 0x000ff4000b83ffff */
[----:B------:R-:W-:Y:S02]  /*06a0*/  MOV R26, R14 ;  /* 0x0000000e001a7202 */ /* 0x000fe40000000f00 */
[----:B------:R-:W-:-:S07]  /*06b0*/  MOV R27, R15 ;  /* 0x0000000f001b7202 */ /* 0x000fce0000000f00 */
.L_x_1:
[----:B------:R-:W-:-:S09]  /*06c0*/  UISETP.NE.AND UP0, UPT, UR6, URZ, UPT ;  /* 0x000000ff0600728c */ /* 0x000fd2000bf05270 */
[----:B------:R-:W-:Y:S05]  /*06d0*/  BRA.U !UP0, `(.L_x_0) ;  /* 0x0000000508447547 */ /* 0x000fea000b800000 */
[----:B------:R-:W-:Y:S02]  /*06e0*/  UISETP.GE.U32.AND UP0, UPT, UR6, 0x8, UPT ;  /* 0x000000080600788c */ /* 0x000fe4000bf06070 */
[----:B------:R-:W-:-:S04]  /*06f0*/  ULOP3.LUT UR7, UR5, 0x7, URZ, 0xc0, !UPT ;  /* 0x0000000705077892 */ /* 0x000fc8000f8ec0ff */
[----:B------:R-:W-:-:S03]  /*0700*/  UISETP.NE.AND UP1, UPT, UR7, URZ, UPT ;  /* 0x000000ff0700728c */ /* 0x000fc6000bf25270 */
[----:B------:R-:W-:Y:S08]  /*0710*/  BRA.U !UP0, `(.L_x_3) ;  /* 0x0000000108947547 */ /* 0x000ff0000b800000 */
[----:B------:R-:W0:Y:S01]  /*0720*/  LDC R19, c[0x0][0x398] ;  /* 0x0000e600ff137b82 */ /* 0x000e220000000800 */
[----:B------:R-:W2:Y:S04]  /*0730*/  LDG.E.64 R12, desc[UR8][R26.64] ;  /* 0x000000081a0c7981 */ /* 0x000ea8000c1e1b00 */
[----:B------:R-:W2:Y:S04]  /*0740*/  LDG.E.64 R14, desc[UR8][R4.64] ;  /* 0x00000008040e7981 */ /* 0x000ea8000c1e1b00 */
[----:B------:R-:W3:Y:S04]  /*0750*/  LDG.E.64 R8, desc[UR8][R4.64+0x8] ;  /* 0x0000080804087981 */ /* 0x000ee8000c1e1b00 */
[----:B------:R-:W4:Y:S04]  /*0760*/  LDG.E.64 R22, desc[UR8][R4.64+0x10] ;  /* 0x0000100804167981 */ /* 0x000f28000c1e1b00 */
[----:B------:R-:W5:Y:S01]  /*0770*/  LDG.E.64 R16, desc[UR8][R4.64+0x18] ;  /* 0x0000180804107981 */ /* 0x000f62000c1e1b00 */
[----:B0-----:R-:W-:-:S05]  /*0780*/  IMAD.WIDE R28, R19, 0x8, R26 ;  /* 0x00000008131c7825 */ /* 0x001fca00078e021a */
[----:B------:R0:W3:Y:S02]  /*0790*/  LDG.E.64 R24, desc[UR8][R28.64] ;  /* 0x000000081c187981 */ /* 0x0000e4000c1e1b00 */
[----:B0-----:R-:W-:-:S05]  /*07a0*/  IMAD.WIDE R28, R19, 0x8, R28 ;  /* 0x00000008131c7825 */ /* 0x001fca00078e021c */
[----:B------:R-:W4:Y:S01]  /*07b0*/  LDG.E.64 R20, desc[UR8][R28.64] ;  /* 0x000000081c147981 */ /* 0x000f22000c1e1b00 */
[----:B------:R-:W-:Y:S01]  /*07c0*/  IMAD.WIDE R26, R19, 0x8, R28 ;  /* 0x00000008131a7825 */ /* 0x000fe200078e021c */
[----:B--2---:R-:W-:-:S04]  /*07d0*/  DFMA R10, R12, R14, R10 ;  /* 0x0000000e0c0a722b */ /* 0x004fc8000000000a */
[----:B------:R0:W5:Y:S04]  /*07e0*/  LDG.E.64 R14, desc[UR8][R26.64] ;  /* 0x000000081a0e7981 */ /* 0x000168000c1e1b00 */
[----:B------:R-:W2:Y:S01]  /*07f0*/  LDG.E.64 R12, desc[UR8][R4.64+0x20] ;  /* 0x00002008040c7981 */ /* 0x000ea2000c1e1b00 */
[----:B0-----:R-:W-:Y:S01]  /*0800*/  IMAD.WIDE R26, R19, 0x8, R26 ;  /* 0x00000008131a7825 */ /* 0x001fe200078e021a */
[----:B---3--:R-:W-:-:S04]  /*0810*/  DFMA R24, R24, R8, R10 ;  /* 0x000000081818722b */ /* 0x008fc8000000000a */
[----:B------:R-:W2:Y:S01]  /*0820*/  LDG.E.64 R8, desc[UR8][R26.64] ;  /* 0x000000081a087981 */ /* 0x000ea2000c1e1b00 */
[----:B------:R-:W-:-:S04]  /*0830*/  IMAD.WIDE R10, R19, 0x8, R26 ;  /* 0x00000008130a7825 */ /* 0x000fc800078e021a */
[C---:B------:R-:W-:Y:S01]  /*0840*/  IMAD.WIDE R28, R19.reuse, 0x8, R10 ;  /* 0x00000008131c7825 */ /* 0x040fe200078e020a */
[----:B----4-:R-:W-:Y:S01]  /*0850*/  DFMA R24, R20, R22, R24 ;  /* 0x000000161418722b */ /* 0x010fe20000000018 */
[----:B------:R-:W3:Y:S04]  /*0860*/  LDG.E.64 R20, desc[UR8][R4.64+0x28] ;  /* 0x0000280804147981 */ /* 0x000ee8000c1e1b00 */
[----:B------:R-:W3:Y:S03]  /*0870*/  LDG.E.64 R22, desc[UR8][R10.64] ;  /* 0x000000080a167981 */ /* 0x000ee6000c1e1b00 */
[----:B-----5:R-:W-:Y:S01]  /*0880*/  DFMA R24, R14, R16, R24 ;  /* 0x000000100e18722b */ /* 0x020fe20000000018 */
[----:B------:R-:W4:Y:S04]  /*0890*/  LDG.E.64 R16, desc[UR8][R4.64+0x30] ;  /* 0x0000300804107981 */ /* 0x000f28000c1e1b00 */
[----:B------:R0:W4:Y:S02]  /*08a0*/  LDG.E.64 R14, desc[UR8][R28.64] ;  /* 0x000000081c0e7981 */ /* 0x000124000c1e1b00 */
[C---:B0-----:R-:W-:Y:S01]  /*08b0*/  IMAD.WIDE R28, R19.reuse, 0x8, R28 ;  /* 0x00000008131c7825 */ /* 0x041fe200078e021c */
[----:B--2---:R-:W-:Y:S01]  /*08c0*/  DFMA R24, R8, R12, R24 ;  /* 0x0000000c0818722b */ /* 0x004fe20000000018 */
[----:B------:R0:W2:Y:S04]  /*08d0*/  LDG.E.64 R8, desc[UR8][R4.64+0x38] ;  /* 0x0000380804087981 */ /* 0x0000a8000c1e1b00 */
[----:B------:R-:W2:Y:S03]  /*08e0*/  LDG.E.64 R12, desc[UR8][R28.64] ;  /* 0x000000081c0c7981 */ /* 0x000ea6000c1e1b00 */
[----:B---3--:R-:W-:Y:S01]  /*08f0*/  DFMA R20, R22, R20, R24 ;  /* 0x000000141614722b */ /* 0x008fe20000000018 */
[----:B------:R-:W-:-:S07]  /*0900*/  IMAD.WIDE R26, R19, 0x8, R28 ;  /* 0x00000008131a7825 */ /* 0x000fce00078e021c */
[----:B----4-:R-:W-:Y:S01]  /*0910*/  DFMA R14, R14, R16, R20 ;  /* 0x000000100e0e722b */ /* 0x010fe20000000014 */
[----:B------:R-:W-:-:S04]  /*0920*/  IADD3 R16, P0, PT, R4, 0x40, RZ ;  /* 0x0000004004107810 */ /* 0x000fc80007f1e0ff */
[----:B------:R-:W-:Y:S02]  /*0930*/  IADD3.X R17, PT, PT, RZ, R5, RZ, P0, !PT ;  /* 0x00000005ff117210 */ /* 0x000fe400007fe4ff */
[----:B0-----:R-:W-:Y:S02]  /*0940*/  MOV R4, R16 ;  /* 0x0000001000047202 */ /* 0x001fe40000000f00 */
[----:B------:R-:W-:Y:S01]  /*0950*/  MOV R5, R17 ;  /* 0x0000001100057202 */ /* 0x000fe20000000f00 */
[----:B--2---:R-:W-:-:S11]  /*0960*/  DFMA R10, R12, R8, R14 ;  /* 0x000000080c0a722b */ /* 0x004fd6000000000e */
.L_x_3:
[----:B------:R-:W-:Y:S05]  /*0970*/  BRA.U !UP1, `(.L_x_0) ;  /* 0x00000001099c7547 */ /* 0x000fea000b800000 */
[----:B------:R-:W-:Y:S02]  /*0980*/  UISETP.GE.U32.AND UP0, UPT, UR7, 0x4, UPT ;  /* 0x000000040700788c */ /* 0x000fe4000bf06070 */
[----:B------:R-:W-:-:S04]  /*0990*/  ULOP3.LUT UR4, UR5, 0x3, URZ, 0xc0, !UPT ;  /* 0x0000000305047892 */ /* 0x000fc8000f8ec0ff */
[----:B------:R-:W-:-:S03]  /*09a0*/  UISETP.NE.AND UP1, UPT, UR4, URZ, UPT ;  /* 0x000000ff0400728c */ /* 0x000fc6000bf25270 */
[----:B------:R-:W-:Y:S08]  /*09b0*/  BRA.U !UP0, `(.L_x_4) ;  /* 0x0000000108547547 */ /* 0x000ff0000b800000 */
[----:B------:R-:W2:Y:S01]  /*09c0*/  LDG.E.64 R8, desc[UR8][R26.64] ;  /* 0x000000081a087981 */ /* 0x000ea2000c1e1b00 */
[----:B------:R-:W0:Y:S03]  /*09d0*/  LDC R25, c[0x0][0x398] ;  /* 0x0000e600ff197b82 */ /* 0x000e260000000800 */
[----:B------:R-:W2:Y:S04]  /*09e0*/  LDG.E.64 R12, desc[UR8][R4.64] ;  /* 0x00000008040c7981 */ /* 0x000ea8000c1e1b00 */
[----:B------:R-:W3:Y:S04]  /*09f0*/  LDG.E.64 R22, desc[UR8][R4.64+0x8] ;  /* 0x0000080804167981 */ /* 0x000ee8000c1e1b00 */
[----:B------:R-:W4:Y:S01]  /*0a00*/  LDG.E.64 R18, desc[UR8][R4.64+0x10] ;  /* 0x0000100804127981 */ /* 0x000f22000c1e1b00 */
[----:B0-----:R-:W-:-:S05]  /*0a10*/  IMAD.WIDE R28, R25, 0x8, R26 ;  /* 0x00000008191c7825 */ /* 0x001fca00078e021a */
[----:B------:R-:W3:Y:S01]  /*0a20*/  LDG.E.64 R20, desc[UR8][R28.64] ;  /* 0x000000081c147981 */ /* 0x000ee2000c1e1b00 */
[----:B------:R-:W-:-:S05]  /*0a30*/  IMAD.WIDE R14, R25, 0x8, R28 ;  /* 0x00000008190e7825 */ /* 0x000fca00078e021c */
[----:B------:R0:W4:Y:S02]  /*0a40*/  LDG.E.64 R16, desc[UR8][R14.64] ;  /* 0x000000080e107981 */ /* 0x000124000c1e1b00 */
[C---:B0-----:R-:W-:Y:S01]  /*0a50*/  IMAD.WIDE R14, R25.reuse, 0x8, R14 ;  /* 0x00000008190e7825 */ /* 0x041fe200078e020e */
[----:B--2---:R-:W-:Y:S01]  /*0a60*/  DFMA R12, R8, R12, R10 ;  /* 0x0000000c080c722b */ /* 0x004fe2000000000a */
[----:B------:R0:W2:Y:S04]  /*0a70*/  LDG.E.64 R10, desc[UR8][R4.64+0x18] ;  /* 0x00001808040a7981 */ /* 0x0000a8000c1e1b00 */
[----:B------:R-:W2:Y:S01]  /*0a80*/  LDG.E.64 R8, desc[UR8][R14.64] ;  /* 0x000000080e087981 */ /* 0x000ea2000c1e1b00 */
[----:B------:R-:W-:Y:S02]  /*0a90*/  IMAD.WIDE R26, R25, 0x8, R14 ;  /* 0x00000008191a7825 */ /* 0x000fe400078e020e */
[----:B---3--:R-:W-:-:S08]  /*0aa0*/  DFMA R12, R20, R22, R12 ;  /* 0x00000016140c722b */ /* 0x008fd0000000000c */
[----:B----4-:R-:W-:Y:S01]  /*0ab0*/  DFMA R12, R16, R18, R12 ;  /* 0x00000012100c722b */ /* 0x010fe2000000000c */
[----:B------:R-:W-:-:S04]  /*0ac0*/  IADD3 R16, P0, PT, R4, 0x20, RZ ;  /* 0x0000002004107810 */ /* 0x000fc80007f1e0ff */
[----:B------:R-:W-:Y:S02]  /*0ad0*/  IADD3.X R17, PT, PT, RZ, R5, RZ, P0, !PT ;  /* 0x00000005ff117210 */ /* 0x000fe400007fe4ff */
[----:B0-----:R-:W-:Y:S02]  /*0ae0*/  MOV R4, R16 ;  /* 0x0000001000047202 */ /* 0x001fe40000000f00 */
[----:B------:R-:W-:Y:S01]  /*0af0*/  MOV R5, R17 ;  /* 0x0000001100057202 */ /* 0x000fe20000000f00 */
[----:B--2---:R-:W-:-:S11]  /*0b00*/  DFMA R10, R8, R10, R12 ;  /* 0x0000000a080a722b */ /* 0x004fd6000000000c */
.L_x_4:
[----:B------:R-:W-:Y:S05]  /*0b10*/  BRA.U !UP1, `(.L_x_0) ;  /* 0x0000000109347547 */ /* 0x000fea000b800000 */
[----:B------:R-:W0:Y:S01]  /*0b20*/  LDC R15, c[0x0][0x398] ;  /* 0x0000e600ff0f7b82 */ /* 0x000e220000000800 */
[----:B------:R-:W-:-:S12]  /*0b30*/  UIADD3 UR4, UPT, UPT, -UR4, URZ, URZ ;  /* 0x000000ff04047290 */ /* 0x000fd8000fffe1ff */
.L_x_5:
[----:B------:R-:W-:Y:S01]  /*0b40*/  MOV R12, R4 ;  /* 0x00000004000c7202 */ /* 0x000fe20000000f00 */
[----:B------:R0:W2:Y:S01]  /*0b50*/  LDG.E.64 R8, desc[UR8][R26.64] ;  /* 0x000000081a087981 */ /* 0x0000a2000c1e1b00 */
[----:B------:R-:W-:-:S06]  /*0b60*/  MOV R13, R5 ;  /* 0x00000005000d7202 */ /* 0x000fcc0000000f00 */
[----:B------:R-:W2:Y:S01]  /*0b70*/  LDG.E.64 R12, desc[UR8][R12.64] ;  /* 0x000000080c0c7981 */ /* 0x000ea2000c1e1b00 */
[----:B------:R-:W-:-:S04]  /*0b80*/  UIADD3 UR4, UPT, UPT, UR4, 0x1, URZ ;  /* 0x0000000104047890 */ /* 0x000fc8000fffe0ff */
[----:B------:R-:W-:Y:S01]  /*0b90*/  UISETP.NE.AND UP0, UPT, UR4, URZ, UPT ;  /* 0x000000ff0400728c */ /* 0x000fe2000bf05270 */
[----:B------:R-:W-:Y:S01]  /*0ba0*/  IADD3 R4, P0, PT, R4, 0x8, RZ ;  /* 0x0000000804047810 */ /* 0x000fe20007f1e0ff */
[----:B0-----:R-:W-:-:S03]  /*0bb0*/  IMAD.WIDE R26, R15, 0x8, R26 ;  /* 0x000000080f1a7825 */ /* 0x001fc600078e021a */
[----:B------:R-:W-:Y:S01]  /*0bc0*/  IADD3.X R5, PT, PT, RZ, R5, RZ, P0, !PT ;  /* 0x00000005ff057210 */ /* 0x000fe200007fe4ff */
[----:B--2---:R-:W-:-:S03]  /*0bd0*/  DFMA R10, R8, R12, R10 ;  /* 0x0000000c080a722b */ /* 0x004fc6000000000a */
[----:B------:R-:W-:Y:S08]  /*0be0*/  BRA.U UP0, `(.L_x_5) ;  /* 0xfffffffd00d47547 */ /* 0x000ff0000b83ffff */
.L_x_0:
[----:B------:R-:W0:Y:S01]  /*0bf0*/  LDC.64 R8, c[0x0][0x3b0] ;  /* 0x0000ec00ff087b82 */ /* 0x000e220000000a00 */
[----:B------:R1:W-:Y:S01]  /*0c00*/  STL.64 [R1], R2 ;  /* 0x0000000201007387 */ /* 0x0003e20000100a00 */
[----:B------:R-:W2:Y:S02]  /*0c10*/  LDCU.64 UR4, c[0x4][0x8] ;  /* 0x01000100ff0477ac */ /* 0x000ea40008000a00 */
[----:B--2---:R-:W-:Y:S02]  /*0c20*/  MOV R4, UR4 ;  /* 0x0000000400047c02 */ /* 0x004fe40008000f00 */
[----:B------:R-:W-:Y:S01]  /*0c30*/  MOV R5, UR5 ;  /* 0x0000000500057c02 */ /* 0x000fe20008000f00 */
[----:B0-----:R-:W-:Y:S01]  /*0c40*/  IMAD.WIDE R8, R0, 0x8, R8 ;  /* 0x0000000800087825 */ /* 0x001fe200078e0208 */
[----:B------:R-:W-:-:S04]  /*0c50*/  MOV R0, 0x0 ;  /* 0x0000000000007802 */ /* 0x000fc80000000f00 */
[----:B------:R1:W-:Y:S01]  /*0c60*/  STG.E.64 desc[UR8][R8.64], R10 ;  /* 0x0000000a08007986 */ /* 0x0003e2000c101b08 */
[----:B------:R1:W0:Y:S02]  /*0c70*/  LDC.64 R12, c[0x4][R0] ;  /* 0x01000000000c7b82 */ /* 0x0002240000000a00 */
[----:B------:R-:W-:-:S07]  /*0c80*/  LEPC R20, `(.L_x_6) ;  /* 0x000000001014794e */ /* 0x000fce0000000000 */
[----:B01----:R-:W-:Y:S05]  /*0c90*/  CALL.ABS.NOINC R12 ;  /* 0x000000000c007343 */ /* 0x003fea0003c00000 */
.L_x_6:
[----:B------:R-:W-:Y:S05]  /*0ca0*/  EXIT ;  /* 0x000000000000794d */ /* 0x000fea0003800000 */
.L_x_7:
[----:B------:R-:W-:-:S00]  /*0cb0*/  BRA `(.L_x_7) ;  /* 0xfffffffc00fc7947 */ /* 0x000fc0000383ffff */
[----:B------:R-:W-:-:S00]  /*0cc0*/  NOP ;  /* 0x0000000000007918 */ /* 0x000fc00000000000 */
        /* <DEDUP_REMOVED lines=11> */
.L_x_8:


//--------------------- .nv.global.init           --------------------------
	.section	.nv.global.init,"aw",@progbits
.nv.global.init:
	.type		$str,@object
	.size		$str,(.L_0 - $str)
$str:
        /*0000*/ 	.byte	0x25, 0x64, 0x0a, 0x00
.L_0:


//--------------------- .nv.shared.reserved.0     --------------------------
	.section	.nv.shared.reserved.0,"aw",@nobits
	.weak		__nv_reservedSMEM_offset_0_alias
	.size		__nv_reservedSMEM_offset_0_alias, 0, 64
	.other		__nv_reservedSMEM_offset_0_alias,@"STO_CUDA_RESERVED_SHARED STV_DEFAULT"
__nv_reservedSMEM_offset_0_alias:
	.zero		0
	.zero		64


//--------------------- .nv.constant0._Z13dgemm_kernel2iiiPdiS_iS_i --------------------------
	.section	.nv.constant0._Z13dgemm_kernel2iiiPdiS_iS_i,"a",@progbits
	.sectionflags	@""
	.align	4
.nv.constant0._Z13dgemm_kernel2iiiPdiS_iS_i:
	.zero		956


//--------------------- SYMBOLS --------------------------

	.type		.nv.reservedSmem.offset0,@object
	.size		.nv.reservedSmem.offset0,0x4
	.type		vprintf,@function
